//
// Generated by NVIDIA NVVM Compiler
//
// Compiler Build ID: CL-36424714
// Cuda compilation tools, release 13.0, V13.0.88
// Based on NVVM 20.0.0
//

.version 9.0
.target sm_100
.address_size 64

	// .globl	_Z10kernel_GPUPfS_
// _ZZ10kernel_GPUPfS_E3_P1 has been demoted

.visible .entry _Z10kernel_GPUPfS_(
	.param .u64 .ptr .align 1 _Z10kernel_GPUPfS__param_0,
	.param .u64 .ptr .align 1 _Z10kernel_GPUPfS__param_1
)
{
	.reg .pred 	%p<2>;
	.reg .b32 	%r<24>;
	.reg .b32 	%f<95>;
	.reg .b64 	%rd<9>;
	.reg .b64 	%fd<37>;
	// demoted variable
	.shared .align 4 .b8 _ZZ10kernel_GPUPfS_E3_P1[16004];
	ld.param.u64 	%rd2, [_Z10kernel_GPUPfS__param_0];
	ld.param.u64 	%rd3, [_Z10kernel_GPUPfS__param_1];
	cvta.to.global.u64 	%rd4, %rd3;
	cvta.to.global.u64 	%rd5, %rd2;
	mov.u32 	%r7, %tid.x;
	mov.u32 	%r8, %ctaid.y;
	mov.u32 	%r9, %ctaid.x;
	mul.wide.u32 	%rd6, %r7, 4;
	add.s64 	%rd7, %rd5, %rd6;
	ld.global.f32 	%f5, [%rd7];
	shl.b32 	%r10, %r7, 2;
	mov.u32 	%r11, _ZZ10kernel_GPUPfS_E3_P1;
	add.s32 	%r12, %r11, %r10;
	st.shared.f32 	[%r12], %f5;
	bar.sync 	0;
	mov.u32 	%r13, %tid.y;
	shl.b32 	%r14, %r9, 14;
	shl.b32 	%r15, %r7, 9;
	shl.b32 	%r16, %r8, 4;
	add.s32 	%r17, %r15, %r14;
	add.s32 	%r18, %r17, %r16;
	mul.wide.u32 	%rd8, %r18, 4;
	add.s64 	%rd1, %rd4, %rd8;
	ld.global.f32 	%f94, [%rd1+60];
	bar.sync 	0;
	add.s32 	%r19, %r16, %r13;
	cvt.rn.f64.u32 	%fd3, %r19;
	mul.f64 	%fd1, %fd3, 0d3FB999999999999A;
	shl.b32 	%r20, %r9, 5;
	add.s32 	%r21, %r20, %r7;
	cvt.rn.f64.u32 	%fd4, %r21;
	mul.f64 	%fd2, %fd4, 0d3FB999999999999A;
	add.s32 	%r22, %r11, 64;
	mov.f32 	%f6, 0f7FC00000;
	mul.f32 	%f2, %f6, 0f7FC00000;
	mov.b32 	%r23, 0;
$L__BB0_1:
	ld.shared.f32 	%f7, [%r22+-64];
	cvt.f64.f32 	%fd5, %f7;
	sub.f64 	%fd6, %fd1, %fd5;
	cvt.rn.f32.f64 	%f8, %fd6;
	ld.shared.f32 	%f9, [%r22+-60];
	cvt.f64.f32 	%fd7, %f9;
	sub.f64 	%fd8, %fd2, %fd7;
	cvt.rn.f32.f64 	%f10, %fd8;
	ld.shared.f32 	%f11, [%r22+-52];
	mul.f32 	%f12, %f10, %f10;
	fma.rn.f32 	%f13, %f8, %f8, %f12;
	add.f32 	%f14, %f2, %f13;
	sqrt.rn.f32 	%f15, %f14;
	div.rn.f32 	%f16, %f11, %f15;
	add.f32 	%f17, %f94, %f16;
	ld.shared.f32 	%f18, [%r22+-48];
	cvt.f64.f32 	%fd9, %f18;
	sub.f64 	%fd10, %fd1, %fd9;
	cvt.rn.f32.f64 	%f19, %fd10;
	ld.shared.f32 	%f20, [%r22+-44];
	cvt.f64.f32 	%fd11, %f20;
	sub.f64 	%fd12, %fd2, %fd11;
	cvt.rn.f32.f64 	%f21, %fd12;
	ld.shared.f32 	%f22, [%r22+-36];
	mul.f32 	%f23, %f21, %f21;
	fma.rn.f32 	%f24, %f19, %f19, %f23;
	add.f32 	%f25, %f2, %f24;
	sqrt.rn.f32 	%f26, %f25;
	div.rn.f32 	%f27, %f22, %f26;
	add.f32 	%f28, %f17, %f27;
	ld.shared.f32 	%f29, [%r22+-32];
	cvt.f64.f32 	%fd13, %f29;
	sub.f64 	%fd14, %fd1, %fd13;
	cvt.rn.f32.f64 	%f30, %fd14;
	ld.shared.f32 	%f31, [%r22+-28];
	cvt.f64.f32 	%fd15, %f31;
	sub.f64 	%fd16, %fd2, %fd15;
	cvt.rn.f32.f64 	%f32, %fd16;
	ld.shared.f32 	%f33, [%r22+-20];
	mul.f32 	%f34, %f32, %f32;
	fma.rn.f32 	%f35, %f30, %f30, %f34;
	add.f32 	%f36, %f2, %f35;
	sqrt.rn.f32 	%f37, %f36;
	div.rn.f32 	%f38, %f33, %f37;
	add.f32 	%f39, %f28, %f38;
	ld.shared.f32 	%f40, [%r22+-16];
	cvt.f64.f32 	%fd17, %f40;
	sub.f64 	%fd18, %fd1, %fd17;
	cvt.rn.f32.f64 	%f41, %fd18;
	ld.shared.f32 	%f42, [%r22+-12];
	cvt.f64.f32 	%fd19, %f42;
	sub.f64 	%fd20, %fd2, %fd19;
	cvt.rn.f32.f64 	%f43, %fd20;
	ld.shared.f32 	%f44, [%r22+-4];
	mul.f32 	%f45, %f43, %f43;
	fma.rn.f32 	%f46, %f41, %f41, %f45;
	add.f32 	%f47, %f2, %f46;
	sqrt.rn.f32 	%f48, %f47;
	div.rn.f32 	%f49, %f44, %f48;
	add.f32 	%f50, %f39, %f49;
	ld.shared.f32 	%f51, [%r22];
	cvt.f64.f32 	%fd21, %f51;
	sub.f64 	%fd22, %fd1, %fd21;
	cvt.rn.f32.f64 	%f52, %fd22;
	ld.shared.f32 	%f53, [%r22+4];
	cvt.f64.f32 	%fd23, %f53;
	sub.f64 	%fd24, %fd2, %fd23;
	cvt.rn.f32.f64 	%f54, %fd24;
	ld.shared.f32 	%f55, [%r22+12];
	mul.f32 	%f56, %f54, %f54;
	fma.rn.f32 	%f57, %f52, %f52, %f56;
	add.f32 	%f58, %f2, %f57;
	sqrt.rn.f32 	%f59, %f58;
	div.rn.f32 	%f60, %f55, %f59;
	add.f32 	%f61, %f50, %f60;
	ld.shared.f32 	%f62, [%r22+16];
	cvt.f64.f32 	%fd25, %f62;
	sub.f64 	%fd26, %fd1, %fd25;
	cvt.rn.f32.f64 	%f63, %fd26;
	ld.shared.f32 	%f64, [%r22+20];
	cvt.f64.f32 	%fd27, %f64;
	sub.f64 	%fd28, %fd2, %fd27;
	cvt.rn.f32.f64 	%f65, %fd28;
	ld.shared.f32 	%f66, [%r22+28];
	mul.f32 	%f67, %f65, %f65;
	fma.rn.f32 	%f68, %f63, %f63, %f67;
	add.f32 	%f69, %f2, %f68;
	sqrt.rn.f32 	%f70, %f69;
	div.rn.f32 	%f71, %f66, %f70;
	add.f32 	%f72, %f61, %f71;
	ld.shared.f32 	%f73, [%r22+32];
	cvt.f64.f32 	%fd29, %f73;
	sub.f64 	%fd30, %fd1, %fd29;
	cvt.rn.f32.f64 	%f74, %fd30;
	ld.shared.f32 	%f75, [%r22+36];
	cvt.f64.f32 	%fd31, %f75;
	sub.f64 	%fd32, %fd2, %fd31;
	cvt.rn.f32.f64 	%f76, %fd32;
	ld.shared.f32 	%f77, [%r22+44];
	mul.f32 	%f78, %f76, %f76;
	fma.rn.f32 	%f79, %f74, %f74, %f78;
	add.f32 	%f80, %f2, %f79;
	sqrt.rn.f32 	%f81, %f80;
	div.rn.f32 	%f82, %f77, %f81;
	add.f32 	%f83, %f72, %f82;
	ld.shared.f32 	%f84, [%r22+48];
	cvt.f64.f32 	%fd33, %f84;
	sub.f64 	%fd34, %fd1, %fd33;
	cvt.rn.f32.f64 	%f85, %fd34;
	ld.shared.f32 	%f86, [%r22+52];
	cvt.f64.f32 	%fd35, %f86;
	sub.f64 	%fd36, %fd2, %fd35;
	cvt.rn.f32.f64 	%f87, %fd36;
	ld.shared.f32 	%f88, [%r22+60];
	mul.f32 	%f89, %f87, %f87;
	fma.rn.f32 	%f90, %f85, %f85, %f89;
	add.f32 	%f91, %f2, %f90;
	sqrt.rn.f32 	%f92, %f91;
	div.rn.f32 	%f93, %f88, %f92;
	add.f32 	%f94, %f83, %f93;
	add.s32 	%r3, %r23, 32;
	add.s32 	%r22, %r22, 128;
	setp.lt.u32 	%p1, %r23, 3965;
	mov.u32 	%r23, %r3;
	@%p1 bra 	$L__BB0_1;
	bar.sync 	0;
	st.global.f32 	[%rd1], %f94;
	st.global.f32 	[%rd1+4], %f94;
	st.global.f32 	[%rd1+8], %f94;
	st.global.f32 	[%rd1+12], %f94;
	st.global.f32 	[%rd1+16], %f94;
	st.global.f32 	[%rd1+20], %f94;
	st.global.f32 	[%rd1+24], %f94;
	st.global.f32 	[%rd1+28], %f94;
	st.global.f32 	[%rd1+32], %f94;
	st.global.f32 	[%rd1+36], %f94;
	st.global.f32 	[%rd1+40], %f94;
	st.global.f32 	[%rd1+44], %f94;
	st.global.f32 	[%rd1+48], %f94;
	st.global.f32 	[%rd1+52], %f94;
	st.global.f32 	[%rd1+56], %f94;
	st.global.f32 	[%rd1+60], %f94;
	bar.sync 	0;
	ret;

}


// ===== COMPILED SASS (sm_100) =====

	.target	sm_100

	.elftype	@"ET_EXEC"


//--------------------- .note.nv.tkinfo           --------------------------
	.section	.note.nv.tkinfo,"",@"SHT_NOTE"
	.sectionflags	@"SHF_NOTE_NV_TKINFO"
	.tkinfo
        /*0018*/ 	.word	0x00000002
        /*0030*/ 	.string	""
        /*0030*/ 	.string	"ptxas"
        /*0030*/ 	.string	"Cuda compilation tools, release 13.0, V13.0.88"
        /*0030*/ 	.string	"Build cuda_13.0.r13.0/compiler.36424714_0"
        /*0030*/ 	.string	"-arch sm_100 -m 64 "



//--------------------- .note.nv.cuinfo           --------------------------
	.section	.note.nv.cuinfo,"",@"SHT_NOTE"
	.sectionflags	@"SHF_NOTE_NV_CUINFO"
        /*0018*/ 	.short	0x0002
        /*001a*/ 	.short	0x0064
        /*001c*/ 	.short	0x0082
	.zero		2


//--------------------- .nv.info                  --------------------------
	.section	.nv.info,"",@"SHT_CUDA_INFO"
	.align	4


	//----- nvinfo : EIATTR_REGCOUNT
	.align		4
        /*0000*/ 	.byte	0x04, 0x2f
        /*0002*/ 	.short	(.L_1 - .L_0)
	.align		4
.L_0:
        /*0004*/ 	.word	index@(_Z10kernel_GPUPfS_)
        /*0008*/ 	.word	0x00000016


	//----- nvinfo : EIATTR_FRAME_SIZE
	.align		4
.L_1:
        /*000c*/ 	.byte	0x04, 0x11
        /*000e*/ 	.short	(.L_3 - .L_2)
	.align		4
.L_2:
        /*0010*/ 	.word	index@($__internal_1_$__cuda_sm3x_div_rn_noftz_f32_slowpath)
        /*0014*/ 	.word	0x00000000


	//----- nvinfo : EIATTR_FRAME_SIZE
	.align		4
.L_3:
        /*0018*/ 	.byte	0x04, 0x11
        /*001a*/ 	.short	(.L_5 - .L_4)
	.align		4
.L_4:
        /*001c*/ 	.word	index@($__internal_0_$__cuda_sm20_sqrt_rn_f32_slowpath)
        /*0020*/ 	.word	0x00000000


	//----- nvinfo : EIATTR_FRAME_SIZE
	.align		4
.L_5:
        /*0024*/ 	.byte	0x04, 0x11
        /*0026*/ 	.short	(.L_7 - .L_6)
	.align		4
.L_6:
        /*0028*/ 	.word	index@(_Z10kernel_GPUPfS_)
        /*002c*/ 	.word	0x00000000


	//----- nvinfo : EIATTR_MIN_STACK_SIZE
	.align		4
.L_7:
        /*0030*/ 	.byte	0x04, 0x12
        /*0032*/ 	.short	(.L_9 - .L_8)
	.align		4
.L_8:
        /*0034*/ 	.word	index@(_Z10kernel_GPUPfS_)
        /*0038*/ 	.word	0x00000000
.L_9:


//--------------------- .nv.compat                --------------------------
	.section	.nv.compat,"",@"SHT_CUDA_COMPAT_INFO"
	.align	4
        /*0000*/ 	.byte	0x02, 0x09, 0x00, 0x00, 0x02, 0x02, 0x01, 0x00, 0x02, 0x05, 0x05, 0x00, 0x03, 0x07, 0x01, 0x01
        /*0010*/ 	.byte	0x02, 0x03, 0x00, 0x00, 0x02, 0x06, 0x01, 0x00, 0x04, 0x0b, 0x08, 0x00, 0x01, 0x00, 0x00, 0x00
        /*0020*/ 	.byte	0x00, 0x00, 0x00, 0x00


//--------------------- .nv.info._Z10kernel_GPUPfS_ --------------------------
	.section	.nv.info._Z10kernel_GPUPfS_,"",@"SHT_CUDA_INFO"
	.sectionflags	@""
	.align	4


	//----- nvinfo : EIATTR_CUDA_API_VERSION
	.align		4
        /*0000*/ 	.byte	0x04, 0x37
        /*0002*/ 	.short	(.L_11 - .L_10)
.L_10:
        /*0004*/ 	.word	0x00000082


	//----- nvinfo : EIATTR_KPARAM_INFO
	.align		4
.L_11:
        /*0008*/ 	.byte	0x04, 0x17
        /*000a*/ 	.short	(.L_13 - .L_12)
.L_12:
        /*000c*/ 	.word	0x00000000
        /*0010*/ 	.short	0x0001
        /*0012*/ 	.short	0x0008
        /*0014*/ 	.byte	0x00, 0xf5, 0x21, 0x00


	//----- nvinfo : EIATTR_KPARAM_INFO
	.align		4
.L_13:
        /*0018*/ 	.byte	0x04, 0x17
        /*001a*/ 	.short	(.L_15 - .L_14)
.L_14:
        /*001c*/ 	.word	0x00000000
        /*0020*/ 	.short	0x0000
        /*0022*/ 	.short	0x0000
        /*0024*/ 	.byte	0x00, 0xf5, 0x21, 0x00


	//----- nvinfo : EIATTR_SPARSE_MMA_MASK
	.align		4
.L_15:
        /*0028*/ 	.byte	0x03, 0x50
        /*002a*/ 	.short	0x0000


	//----- nvinfo : EIATTR_MAXREG_COUNT
	.align		4
        /*002c*/ 	.byte	0x03, 0x1b
        /*002e*/ 	.short	0x00ff


	//----- nvinfo : EIATTR_NUM_BARRIERS
	.align		4
        /*0030*/ 	.byte	0x02, 0x4c
        /*0032*/ 	.byte	0x01
	.zero		1


	//----- nvinfo : EIATTR_MERCURY_ISA_VERSION
	.align		4
        /*0034*/ 	.byte	0x03, 0x5f
        /*0036*/ 	.short	0x0101


	//----- nvinfo : EIATTR_UNUSED_LOAD_BYTE_OFFSET
	.align		4
        /*0038*/ 	.byte	0x04, 0x44
        /*003a*/ 	.short	(.L_17 - .L_16)


	//   ....[0]....
.L_16:
        /*003c*/ 	.word	0x000001b0
        /*0040*/ 	.word	0x0000f0ff


	//   ....[1]....
        /*0044*/ 	.word	0x00000470
        /*0048*/ 	.word	0x0000f0ff


	//   ....[2]....
        /*004c*/ 	.word	0x00000710
        /*0050*/ 	.word	0x0000f0ff


	//   ....[3]....
        /*0054*/ 	.word	0x000009b0
        /*0058*/ 	.word	0x0000f0ff


	//   ....[4]....
        /*005c*/ 	.word	0x00000c50
        /*0060*/ 	.word	0x0000f0ff


	//   ....[5]....
        /*0064*/ 	.word	0x00000ef0
        /*0068*/ 	.word	0x0000f0ff


	//   ....[6]....
        /*006c*/ 	.word	0x00001190
        /*0070*/ 	.word	0x0000f0ff


	//   ....[7]....
        /*0074*/ 	.word	0x00001430
        /*0078*/ 	.word	0x0000f0ff


	//----- nvinfo : EIATTR_VRC_CTA_INIT_COUNT
	.align		4
.L_17:
        /*007c*/ 	.byte	0x02, 0x4a
	.zero		1
	.zero		1


	//----- nvinfo : EIATTR_EXIT_INSTR_OFFSETS
	.align		4
        /*0080*/ 	.byte	0x04, 0x1c
        /*0082*/ 	.short	(.L_19 - .L_18)


	//   ....[0]....
.L_18:
        /*0084*/ 	.word	0x00001820


	//----- nvinfo : EIATTR_CRS_STACK_SIZE
	.align		4
.L_19:
        /*0088*/ 	.byte	0x04, 0x1e
        /*008a*/ 	.short	(.L_21 - .L_20)
.L_20:
        /*008c*/ 	.word	0x00000000


	//----- nvinfo : EIATTR_CBANK_PARAM_SIZE
	.align		4
.L_21:
        /*0090*/ 	.byte	0x03, 0x19
        /*0092*/ 	.short	0x0010


	//----- nvinfo : EIATTR_PARAM_CBANK
	.align		4
        /*0094*/ 	.byte	0x04, 0x0a
        /*0096*/ 	.short	(.L_23 - .L_22)
	.align		4
.L_22:
        /*0098*/ 	.word	index@(.nv.constant0._Z10kernel_GPUPfS_)
        /*009c*/ 	.short	0x0380
        /*009e*/ 	.short	0x0010


	//----- nvinfo : EIATTR_SW_WAR
	.align		4
.L_23:
        /*00a0*/ 	.byte	0x04, 0x36
        /*00a2*/ 	.short	(.L_25 - .L_24)
.L_24:
        /*00a4*/ 	.word	0x00000008
.L_25:


//--------------------- .nv.callgraph             --------------------------
	.section	.nv.callgraph,"",@"SHT_CUDA_CALLGRAPH"
	.align	4
	.sectionentsize	8
	.align		4
        /*0000*/ 	.word	0x00000000
	.align		4
        /*0004*/ 	.word	0xffffffff
	.align		4
        /*0008*/ 	.word	0x00000000
	.align		4
        /*000c*/ 	.word	0xfffffffe
	.align		4
        /*0010*/ 	.word	0x00000000
	.align		4
        /*0014*/ 	.word	0xfffffffd
	.align		4
        /*0018*/ 	.word	0x00000000
	.align		4
        /*001c*/ 	.word	0xfffffffc


//--------------------- .text._Z10kernel_GPUPfS_  --------------------------
	.section	.text._Z10kernel_GPUPfS_,"ax",@progbits
	.align	128
        .global         _Z10kernel_GPUPfS_
        .type           _Z10kernel_GPUPfS_,@function
        .size           _Z10kernel_GPUPfS_,(.L_x_55 - _Z10kernel_GPUPfS_)
        .other          _Z10kernel_GPUPfS_,@"STO_CUDA_ENTRY STV_DEFAULT"
_Z10kernel_GPUPfS_:
.text._Z10kernel_GPUPfS_:
[----:B------:R-:W-:Y:S01]  /*0000*/  LDC R1, c[0x0][0x37c] ;  /* 0x0000df00ff017b82 */ /* 0x000fe20000000800 */
[----:B------:R-:W0:Y:S07]  /*0010*/  S2R R13, SR_TID.X ;  /* 0x00000000000d7919 */ /* 0x000e2e0000002100 */
[----:B------:R-:W0:Y:S01]  /*0020*/  LDC.64 R2, c[0x0][0x380] ;  /* 0x0000e000ff027b82 */ /* 0x000e220000000a00 */
[----:B------:R-:W1:Y:S01]  /*0030*/  LDCU.64 UR8, c[0x0][0x358] ;  /* 0x00006b00ff0877ac */ /* 0x000e620008000a00 */
[----:B------:R-:W2:Y:S06]  /*0040*/  S2R R0, SR_CTAID.X ;  /* 0x0000000000007919 */ /* 0x000eac0000002500 */
[----:B------:R-:W3:Y:S01]  /*0050*/  S2UR UR5, SR_CgaCtaId ;  /* 0x00000000000579c3 */ /* 0x000ee20000008800 */
[----:B------:R-:W4:Y:S07]  /*0060*/  S2R R6, SR_CTAID.Y ;  /* 0x0000000000067919 */ /* 0x000f2e0000002600 */
[----:B------:R-:W4:Y:S01]  /*0070*/  LDC.64 R4, c[0x0][0x388] ;  /* 0x0000e200ff047b82 */ /* 0x000f220000000a00 */
[----:B0-----:R-:W-:-:S06]  /*0080*/  IMAD.WIDE.U32 R2, R13, 0x4, R2 ;  /* 0x000000040d027825 */ /* 0x001fcc00078e0002 */
[----:B-1----:R0:W4:Y:S01]  /*0090*/  LDG.E R2, desc[UR8][R2.64] ;  /* 0x0000000802027981 */ /* 0x002122000c1e1900 */
[----:B------:R-:W-:Y:S01]  /*00a0*/  UMOV UR4, 0x400 ;  /* 0x0000040000047882 */ /* 0x000fe20000000000 */
[----:B--2---:R-:W-:Y:S01]  /*00b0*/  LEA R9, R0, R13, 0x5 ;  /* 0x0000000d00097211 */ /* 0x004fe200078e28ff */
[----:B---3--:R-:W-:-:S03]  /*00c0*/  ULEA UR4, UR5, UR4, 0x18 ;  /* 0x0000000405047291 */ /* 0x008fc6000f8ec0ff */
[----:B----4-:R-:W-:-:S03]  /*00d0*/  LEA R7, R9, R6, 0x5 ;  /* 0x0000000609077211 */ /* 0x010fc600078e28ff */
[----:B------:R-:W-:Y:S01]  /*00e0*/  LEA R13, R13, UR4, 0x2 ;  /* 0x000000040d0d7c11 */ /* 0x000fe2000f8e10ff */
[----:B0-----:R-:W0:Y:S01]  /*00f0*/  S2R R3, SR_TID.Y ;  /* 0x0000000000037919 */ /* 0x001e220000002200 */
[----:B------:R-:W-:-:S05]  /*0100*/  SHF.L.U32 R7, R7, 0x4, RZ ;  /* 0x0000000407077819 */ /* 0x000fca00000006ff */
[----:B------:R-:W-:Y:S01]  /*0110*/  IMAD.WIDE.U32 R4, R7, 0x4, R4 ;  /* 0x0000000407047825 */ /* 0x000fe200078e0004 */
[----:B------:R-:W1:Y:S01]  /*0120*/  I2F.F64.U32 R8, R9 ;  /* 0x0000000900087312 */ /* 0x000e620000201800 */
[----:B------:R-:W-:-:S03]  /*0130*/  UIADD3 UR5, UPT, UPT, UR4, 0x40, URZ ;  /* 0x0000004004057890 */ /* 0x000fc6000fffe0ff */
[----:B------:R-:W-:Y:S01]  /*0140*/  UMOV UR4, URZ ;  /* 0x000000ff00047c82 */ /* 0x000fe20008000000 */
[----:B0-----:R-:W-:-:S06]  /*0150*/  LEA R6, R6, R3, 0x4 ;  /* 0x0000000306067211 */ /* 0x001fcc00078e20ff */
[----:B------:R-:W0:Y:S01]  /*0160*/  I2F.F64.U32 R6, R6 ;  /* 0x0000000600067312 */ /* 0x000e220000201800 */
[----:B------:R2:W-:Y:S01]  /*0170*/  STS [R13], R2 ;  /* 0x000000020d007388 */ /* 0x0005e20000000800 */
[----:B------:R-:W-:Y:S06]  /*0180*/  BAR.SYNC.DEFER_BLOCKING 0x0 ;  /* 0x0000000000007b1d */ /* 0x000fec0000010000 */
[----:B------:R2:W5:Y:S02]  /*0190*/  LDG.E R11, desc[UR8][R4.64+0x3c] ;  /* 0x00003c08040b7981 */ /* 0x000564000c1e1900 */
[----:B01----:R-:W-:Y:S06]  /*01a0*/  BAR.SYNC.DEFER_BLOCKING 0x0 ;  /* 0x0000000000007b1d */ /* 0x003fec0000010000 */
.L_x_40:
[----:B--2---:R-:W0:Y:S01]  /*01b0*/  LDS.128 R12, [UR5+-0x40] ;  /* 0xffffc005ff0c7984 */ /* 0x004e220008000c00 */
[----:B------:R-:W-:Y:S01]  /*01c0*/  UMOV UR6, 0x9999999a ;  /* 0x9999999a00067882 */ /* 0x000fe20000000000 */
[----:B------:R-:W-:Y:S01]  /*01d0*/  UMOV UR7, 0x3fb99999 ;  /* 0x3fb9999900077882 */ /* 0x000fe20000000000 */
[----:B------:R-:W-:Y:S01]  /*01e0*/  MOV R0, 0x7fc00000 ;  /* 0x7fc0000000007802 */ /* 0x000fe20000000f00 */
[----:B------:R-:W-:Y:S01]  /*01f0*/  BSSY.RECONVERGENT B0, `(.L_x_0) ;  /* 0x000001a000007945 */ /* 0x000fe20003800200 */
[----:B0-----:R-:W0:Y:S08]  /*0200*/  F2F.F64.F32 R16, R13 ;  /* 0x0000000d00107310 */ /* 0x001e300000201800 */
[----:B------:R-:W1:Y:S01]  /*0210*/  F2F.F64.F32 R2, R12 ;  /* 0x0000000c00027310 */ /* 0x000e620000201800 */
[----:B0-----:R-:W-:-:S02]  /*0220*/  DFMA R16, R8, UR6, -R16 ;  /* 0x0000000608107c2b */ /* 0x001fc40008000810 */
[----:B-1----:R-:W-:Y:S01]  /*0230*/  DFMA R2, R6, UR6, -R2 ;  /* 0x0000000606027c2b */ /* 0x002fe20008000802 */
[----:B------:R-:W-:-:S07]  /*0240*/  UMOV UR6, UR4 ;  /* 0x0000000400067c82 */ /* 0x000fce0008000000 */
[----:B------:R-:W0:Y:S01]  /*0250*/  F2F.F32.F64 R16, R16 ;  /* 0x0000001000107310 */ /* 0x000e220000301000 */
[----:B------:R-:W-:Y:S02]  /*0260*/  UIADD3 UR4, UPT, UPT, UR4, 0x20, URZ ;  /* 0x0000002004047890 */ /* 0x000fe4000fffe0ff */
[----:B------:R-:W-:-:S05]  /*0270*/  UISETP.GE.U32.AND UP0, UPT, UR6, 0xf7d, UPT ;  /* 0x00000f7d0600788c */ /* 0x000fca000bf06070 */
[----:B------:R-:W1:Y:S01]  /*0280*/  F2F.F32.F64 R2, R2 ;  /* 0x0000000200027310 */ /* 0x000e620000301000 */
[----:B0-----:R-:W-:-:S04]  /*0290*/  FMUL R19, R16, R16 ;  /* 0x0000001010137220 */ /* 0x001fc80000400000 */
[----:B-1----:R-:W-:-:S04]  /*02a0*/  FFMA R19, R2, R2, R19 ;  /* 0x0000000202137223 */ /* 0x002fc80000000013 */
[----:B------:R-:W-:-:S04]  /*02b0*/  FFMA R10, R0, +QNAN , R19 ;  /* 0x7fc00000000a7823 */ /* 0x000fc80000000013 */
[----:B------:R0:W1:Y:S01]  /*02c0*/  MUFU.RSQ R13, R10 ;  /* 0x0000000a000d7308 */ /* 0x0000620000001400 */
[----:B------:R-:W-:-:S04]  /*02d0*/  IADD3 R0, PT, PT, R10, -0xd000000, RZ ;  /* 0xf30000000a007810 */ /* 0x000fc80007ffe0ff */
[----:B------:R-:W-:-:S13]  /*02e0*/  ISETP.GT.U32.AND P0, PT, R0, 0x727fffff, PT ;  /* 0x727fffff0000780c */ /* 0x000fda0003f04070 */
[----:B01----:R-:W-:Y:S05]  /*02f0*/  @!P0 BRA `(.L_x_1) ;  /* 0x0000000000148947 */ /* 0x003fea0003800000 */
[----:B------:R-:W-:Y:S02]  /*0300*/  MOV R0, R10 ;  /* 0x0000000a00007202 */ /* 0x000fe40000000f00 */
[----:B------:R-:W-:-:S07]  /*0310*/  MOV R2, 0x330 ;  /* 0x0000033000027802 */ /* 0x000fce0000000f00 */
[----:B-----5:R-:W-:Y:S05]  /*0320*/  CALL.REL.NOINC `($__internal_0_$__cuda_sm20_sqrt_rn_f32_slowpath) ;  /* 0x0000001400407944 */ /* 0x020fea0003c00000 */
[----:B------:R-:W-:Y:S01]  /*0330*/  MOV R3, R12 ;  /* 0x0000000c00037202 */ /* 0x000fe20000000f00 */
[----:B------:R-:W-:Y:S06]  /*0340*/  BRA `(.L_x_2) ;  /* 0x0000000000107947 */ /* 0x000fec0003800000 */
.L_x_1:
[----:B------:R-:W-:Y:S01]  /*0350*/  FMUL.FTZ R3, R10, R13 ;  /* 0x0000000d0a037220 */ /* 0x000fe20000410000 */
[----:B------:R-:W-:-:S03]  /*0360*/  FMUL.FTZ R2, R13, 0.5 ;  /* 0x3f0000000d027820 */ /* 0x000fc60000410000 */
[----:B------:R-:W-:-:S04]  /*0370*/  FFMA R0, -R3, R3, R10 ;  /* 0x0000000303007223 */ /* 0x000fc8000000010a */
[----:B------:R-:W-:-:S07]  /*0380*/  FFMA R3, R0, R2, R3 ;  /* 0x0000000200037223 */ /* 0x000fce0000000003 */
.L_x_2:
[----:B------:R-:W-:Y:S05]  /*0390*/  BSYNC.RECONVERGENT B0 ;  /* 0x0000000000007941 */ /* 0x000fea0003800200 */
.L_x_0:
[----:B------:R-:W0:Y:S01]  /*03a0*/  MUFU.RCP R0, R3 ;  /* 0x0000000300007308 */ /* 0x000e220000001000 */
[----:B------:R-:W-:Y:S07]  /*03b0*/  BSSY.RECONVERGENT B0, `(.L_x_3) ;  /* 0x000000b000007945 */ /* 0x000fee0003800200 */
[----:B------:R-:W1:Y:S01]  /*03c0*/  FCHK P0, R15, R3 ;  /* 0x000000030f007302 */ /* 0x000e620000000000 */
[----:B0-----:R-:W-:-:S04]  /*03d0*/  FFMA R13, R0, -R3, 1 ;  /* 0x3f800000000d7423 */ /* 0x001fc80000000803 */
[----:B------:R-:W-:-:S04]  /*03e0*/  FFMA R0, R0, R13, R0 ;  /* 0x0000000d00007223 */ /* 0x000fc80000000000 */
[----:B------:R-:W-:-:S04]  /*03f0*/  FFMA R2, R15, R0, RZ ;  /* 0x000000000f027223 */ /* 0x000fc800000000ff */
[----:B------:R-:W-:-:S04]  /*0400*/  FFMA R13, R2, -R3, R15 ;  /* 0x80000003020d7223 */ /* 0x000fc8000000000f */
[----:B------:R-:W-:Y:S01]  /*0410*/  FFMA R0, R0, R13, R2 ;  /* 0x0000000d00007223 */ /* 0x000fe20000000002 */
[----:B-1----:R-:W-:Y:S06]  /*0420*/  @!P0 BRA `(.L_x_4) ;  /* 0x00000000000c8947 */ /* 0x002fec0003800000 */
[----:B------:R-:W-:Y:S02]  /*0430*/  MOV R0, R15 ;  /* 0x0000000f00007202 */ /* 0x000fe40000000f00 */
[----:B------:R-:W-:-:S07]  /*0440*/  MOV R2, 0x460 ;  /* 0x0000046000027802 */ /* 0x000fce0000000f00 */
[----:B-----5:R-:W-:Y:S05]  /*0450*/  CALL.REL.NOINC `($__internal_1_$__cuda_sm3x_div_rn_noftz_f32_slowpath) ;  /* 0x0000001400487944 */ /* 0x020fea0003c00000 */
.L_x_4:
[----:B------:R-:W-:Y:S05]  /*0460*/  BSYNC.RECONVERGENT B0 ;  /* 0x0000000000007941 */ /* 0x000fea0003800200 */
.L_x_3:
[----:B------:R-:W0:Y:S01]  /*0470*/  LDS.128 R12, [UR5+-0x30] ;  /* 0xffffd005ff0c7984 */ /* 0x000e220008000c00 */
[----:B------:R-:W-:Y:S01]  /*0480*/  UMOV UR6, 0x9999999a ;  /* 0x9999999a00067882 */ /* 0x000fe20000000000 */
[----:B------:R-:W-:Y:S01]  /*0490*/  UMOV UR7, 0x3fb99999 ;  /* 0x3fb9999900077882 */ /* 0x000fe20000000000 */
[----:B------:R-:W-:Y:S01]  /*04a0*/  BSSY.RECONVERGENT B0, `(.L_x_5) ;  /* 0x0000019000007945 */ /* 0x000fe20003800200 */
[----:B-----5:R-:W-:Y:S01]  /*04b0*/  FADD R11, R0, R11 ;  /* 0x0000000b000b7221 */ /* 0x020fe20000000000 */
[----:B0-----:R-:W0:Y:S01]  /*04c0*/  F2F.F64.F32 R16, R13 ;  /* 0x0000000d00107310 */ /* 0x001e220000201800 */
[----:B------:R-:W-:-:S07]  /*04d0*/  IMAD.MOV.U32 R14, RZ, RZ, 0x7fc00000 ;  /* 0x7fc00000ff0e7424 */ /* 0x000fce00078e00ff */
[----:B------:R-:W1:Y:S01]  /*04e0*/  F2F.F64.F32 R2, R12 ;  /* 0x0000000c00027310 */ /* 0x000e620000201800 */
[----:B0-----:R-:W-:Y:S02]  /*04f0*/  DFMA R16, R8, UR6, -R16 ;  /* 0x0000000608107c2b */ /* 0x001fe40008000810 */
[----:B-1----:R-:W-:-:S08]  /*0500*/  DFMA R2, R6, UR6, -R2 ;  /* 0x0000000606027c2b */ /* 0x002fd00008000802 */
[----:B------:R-:W0:Y:S08]  /*0510*/  F2F.F32.F64 R16, R16 ;  /* 0x0000001000107310 */ /* 0x000e300000301000 */
        /* <DEDUP_REMOVED lines=10> */
[----:B------:R-:W-:Y:S05]  /*05c0*/  CALL.REL.NOINC `($__internal_0_$__cuda_sm20_sqrt_rn_f32_slowpath) ;  /* 0x0000001000987944 */ /* 0x000fea0003c00000 */
[----:B------:R-:W-:Y:S01]  /*05d0*/  MOV R3, R12 ;  /* 0x0000000c00037202 */ /* 0x000fe20000000f00 */
[----:B------:R-:W-:Y:S06]  /*05e0*/  BRA `(.L_x_7) ;  /* 0x0000000000107947 */ /* 0x000fec0003800000 */
.L_x_6:
[----:B------:R-:W-:Y:S01]  /*05f0*/  FMUL.FTZ R3, R14, R13 ;  /* 0x0000000d0e037220 */ /* 0x000fe20000410000 */
[----:B------:R-:W-:-:S03]  /*0600*/  FMUL.FTZ R2, R13, 0.5 ;  /* 0x3f0000000d027820 */ /* 0x000fc60000410000 */
[----:B------:R-:W-:-:S04]  /*0610*/  FFMA R0, -R3, R3, R14 ;  /* 0x0000000303007223 */ /* 0x000fc8000000010e */
[----:B------:R-:W-:-:S07]  /*0620*/  FFMA R3, R0, R2, R3 ;  /* 0x0000000200037223 */ /* 0x000fce0000000003 */
.L_x_7:
[----:B------:R-:W-:Y:S05]  /*0630*/  BSYNC.RECONVERGENT B0 ;  /* 0x0000000000007941 */ /* 0x000fea0003800200 */
.L_x_5:
        /* <DEDUP_REMOVED lines=11> */
[----:B------:R-:W-:Y:S05]  /*06f0*/  CALL.REL.NOINC `($__internal_1_$__cuda_sm3x_div_rn_noftz_f32_slowpath) ;  /* 0x0000001000a07944 */ /* 0x000fea0003c00000 */
.L_x_9:
[----:B------:R-:W-:Y:S05]  /*0700*/  BSYNC.RECONVERGENT B0 ;  /* 0x0000000000007941 */ /* 0x000fea0003800200 */
.L_x_8:
[----:B------:R-:W0:Y:S01]  /*0710*/  LDS.128 R12, [UR5+-0x20] ;  /* 0xffffe005ff0c7984 */ /* 0x000e220008000c00 */
[----:B------:R-:W-:Y:S01]  /*0720*/  UMOV UR6, 0x9999999a ;  /* 0x9999999a00067882 */ /* 0x000fe20000000000 */
[----:B------:R-:W-:Y:S01]  /*0730*/  UMOV UR7, 0x3fb99999 ;  /* 0x3fb9999900077882 */ /* 0x000fe20000000000 */
[----:B------:R-:W-:Y:S01]  /*0740*/  BSSY.RECONVERGENT B0, `(.L_x_10) ;  /* 0x0000019000007945 */ /* 0x000fe20003800200 */
[----:B------:R-:W-:Y:S01]  /*0750*/  FADD R11, R11, R0 ;  /* 0x000000000b0b7221 */ /* 0x000fe20000000000 */
[----:B0-----:R-:W0:Y:S01]  /*0760*/  F2F.F64.F32 R16, R13 ;  /* 0x0000000d00107310 */ /* 0x001e220000201800 */
[----:B------:R-:W-:-:S07]  /*0770*/  MOV R14, 0x7fc00000 ;  /* 0x7fc00000000e7802 */ /* 0x000fce0000000f00 */
        /* <DEDUP_REMOVED lines=17> */
.L_x_11:
[----:B------:R-:W-:Y:S01]  /*0890*/  FMUL.FTZ R3, R14, R13 ;  /* 0x0000000d0e037220 */ /* 0x000fe20000410000 */
[----:B------:R-:W-:-:S03]  /*08a0*/  FMUL.FTZ R2, R13, 0.5 ;  /* 0x3f0000000d027820 */ /* 0x000fc60000410000 */
[----:B------:R-:W-:-:S04]  /*08b0*/  FFMA R0, -R3, R3, R14 ;  /* 0x0000000303007223 */ /* 0x000fc8000000010e */
[----:B------:R-:W-:-:S07]  /*08c0*/  FFMA R3, R0, R2, R3 ;  /* 0x0000000200037223 */ /* 0x000fce0000000003 */
.L_x_12:
[----:B------:R-:W-:Y:S05]  /*08d0*/  BSYNC.RECONVERGENT B0 ;  /* 0x0000000000007941 */ /* 0x000fea0003800200 */
.L_x_10:
        /* <DEDUP_REMOVED lines=9> */
[----:B------:R-:W-:Y:S01]  /*0970*/  IMAD.MOV.U32 R0, RZ, RZ, R15 ;  /* 0x000000ffff007224 */ /* 0x000fe200078e000f */
[----:B------:R-:W-:-:S07]  /*0980*/  MOV R2, 0x9a0 ;  /* 0x000009a000027802 */ /* 0x000fce0000000f00 */
[----:B------:R-:W-:Y:S05]  /*0990*/  CALL.REL.NOINC `($__internal_1_$__cuda_sm3x_div_rn_noftz_f32_slowpath) ;  /* 0x0000000c00f87944 */ /* 0x000fea0003c00000 */
.L_x_14:
[----:B------:R-:W-:Y:S05]  /*09a0*/  BSYNC.RECONVERGENT B0 ;  /* 0x0000000000007941 */ /* 0x000fea0003800200 */
.L_x_13:
        /* <DEDUP_REMOVED lines=24> */
.L_x_16:
[----:B------:R-:W-:Y:S01]  /*0b30*/  FMUL.FTZ R3, R14, R13 ;  /* 0x0000000d0e037220 */ /* 0x000fe20000410000 */
[----:B------:R-:W-:-:S03]  /*0b40*/  FMUL.FTZ R2, R13, 0.5 ;  /* 0x3f0000000d027820 */ /* 0x000fc60000410000 */
[----:B------:R-:W-:-:S04]  /*0b50*/  FFMA R0, -R3, R3, R14 ;  /* 0x0000000303007223 */ /* 0x000fc8000000010e */
[----:B------:R-:W-:-:S07]  /*0b60*/  FFMA R3, R0, R2, R3 ;  /* 0x0000000200037223 */ /* 0x000fce0000000003 */
.L_x_17:
[----:B------:R-:W-:Y:S05]  /*0b70*/  BSYNC.RECONVERGENT B0 ;  /* 0x0000000000007941 */ /* 0x000fea0003800200 */
.L_x_15:
        /* <DEDUP_REMOVED lines=12> */
.L_x_19:
[----:B------:R-:W-:Y:S05]  /*0c40*/  BSYNC.RECONVERGENT B0 ;  /* 0x0000000000007941 */ /* 0x000fea0003800200 */
.L_x_18:
[----:B------:R-:W0:Y:S01]  /*0c50*/  LDS.128 R12, [UR5] ;  /* 0x00000005ff0c7984 */ /* 0x000e220008000c00 */
        /* <DEDUP_REMOVED lines=21> */
[----:B------:R-:W-:Y:S01]  /*0db0*/  IMAD.MOV.U32 R3, RZ, RZ, R12 ;  /* 0x000000ffff037224 */ /* 0x000fe200078e000c */
[----:B------:R-:W-:Y:S06]  /*0dc0*/  BRA `(.L_x_22) ;  /* 0x0000000000107947 */ /* 0x000fec0003800000 */
.L_x_21:
[----:B------:R-:W-:Y:S01]  /*0dd0*/  FMUL.FTZ R3, R14, R13 ;  /* 0x0000000d0e037220 */ /* 0x000fe20000410000 */
[----:B------:R-:W-:-:S03]  /*0de0*/  FMUL.FTZ R2, R13, 0.5 ;  /* 0x3f0000000d027820 */ /* 0x000fc60000410000 */
[----:B------:R-:W-:-:S04]  /*0df0*/  FFMA R0, -R3, R3, R14 ;  /* 0x0000000303007223 */ /* 0x000fc8000000010e */
[----:B------:R-:W-:-:S07]  /*0e00*/  FFMA R3, R0, R2, R3 ;  /* 0x0000000200037223 */ /* 0x000fce0000000003 */
.L_x_22:
[----:B------:R-:W-:Y:S05]  /*0e10*/  BSYNC.RECONVERGENT B0 ;  /* 0x0000000000007941 */ /* 0x000fea0003800200 */
.L_x_20:
        /* <DEDUP_REMOVED lines=12> */
.L_x_24:
[----:B------:R-:W-:Y:S05]  /*0ee0*/  BSYNC.RECONVERGENT B0 ;  /* 0x0000000000007941 */ /* 0x000fea0003800200 */
.L_x_23:
[----:B------:R-:W0:Y:S01]  /*0ef0*/  LDS.128 R12, [UR5+0x10] ;  /* 0x00001005ff0c7984 */ /* 0x000e220008000c00 */
        /* <DEDUP_REMOVED lines=23> */
.L_x_26:
[----:B------:R-:W-:Y:S01]  /*1070*/  FMUL.FTZ R3, R14, R13 ;  /* 0x0000000d0e037220 */ /* 0x000fe20000410000 */
[----:B------:R-:W-:-:S03]  /*1080*/  FMUL.FTZ R2, R13, 0.5 ;  /* 0x3f0000000d027820 */ /* 0x000fc60000410000 */
[----:B------:R-:W-:-:S04]  /*1090*/  FFMA R0, -R3, R3, R14 ;  /* 0x0000000303007223 */ /* 0x000fc8000000010e */
[----:B------:R-:W-:-:S07]  /*10a0*/  FFMA R3, R0, R2, R3 ;  /* 0x0000000200037223 */ /* 0x000fce0000000003 */
.L_x_27:
[----:B------:R-:W-:Y:S05]  /*10b0*/  BSYNC.RECONVERGENT B0 ;  /* 0x0000000000007941 */ /* 0x000fea0003800200 */
.L_x_25:
        /* <DEDUP_REMOVED lines=12> */
.L_x_29:
[----:B------:R-:W-:Y:S05]  /*1180*/  BSYNC.RECONVERGENT B0 ;  /* 0x0000000000007941 */ /* 0x000fea0003800200 */
.L_x_28:
        /* <DEDUP_REMOVED lines=19> */
[----:B------:R-:W-:Y:S01]  /*12c0*/  IMAD.MOV.U32 R0, RZ, RZ, R14 ;  /* 0x000000ffff007224 */ /* 0x000fe200078e000e */
[----:B------:R-:W-:-:S07]  /*12d0*/  MOV R2, 0x12f0 ;  /* 0x000012f000027802 */ /* 0x000fce0000000f00 */
[----:B------:R-:W-:Y:S05]  /*12e0*/  CALL.REL.NOINC `($__internal_0_$__cuda_sm20_sqrt_rn_f32_slowpath) ;  /* 0x0000000400507944 */ /* 0x000fea0003c00000 */
[----:B------:R-:W-:Y:S01]  /*12f0*/  MOV R3, R12 ;  /* 0x0000000c00037202 */ /* 0x000fe20000000f00 */
[----:B------:R-:W-:Y:S06]  /*1300*/  BRA `(.L_x_32) ;  /* 0x0000000000107947 */ /* 0x000fec0003800000 */
.L_x_31:
[----:B------:R-:W-:Y:S01]  /*1310*/  FMUL.FTZ R3, R14, R13 ;  /* 0x0000000d0e037220 */ /* 0x000fe20000410000 */
[----:B------:R-:W-:-:S03]  /*1320*/  FMUL.FTZ R2, R13, 0.5 ;  /* 0x3f0000000d027820 */ /* 0x000fc60000410000 */
[----:B------:R-:W-:-:S04]  /*1330*/  FFMA R0, -R3, R3, R14 ;  /* 0x0000000303007223 */ /* 0x000fc8000000010e */
[----:B------:R-:W-:-:S07]  /*1340*/  FFMA R3, R0, R2, R3 ;  /* 0x0000000200037223 */ /* 0x000fce0000000003 */
.L_x_32:
[----:B------:R-:W-:Y:S05]  /*1350*/  BSYNC.RECONVERGENT B0 ;  /* 0x0000000000007941 */ /* 0x000fea0003800200 */
.L_x_30:
        /* <DEDUP_REMOVED lines=12> */
.L_x_34:
[----:B------:R-:W-:Y:S05]  /*1420*/  BSYNC.RECONVERGENT B0 ;  /* 0x0000000000007941 */ /* 0x000fea0003800200 */
.L_x_33:
        /* <DEDUP_REMOVED lines=24> */
.L_x_36:
[----:B------:R-:W-:Y:S01]  /*15b0*/  FMUL.FTZ R3, R14, R13 ;  /* 0x0000000d0e037220 */ /* 0x000fe20000410000 */
[----:B------:R-:W-:-:S03]  /*15c0*/  FMUL.FTZ R2, R13, 0.5 ;  /* 0x3f0000000d027820 */ /* 0x000fc60000410000 */
[----:B------:R-:W-:-:S04]  /*15d0*/  FFMA R0, -R3, R3, R14 ;  /* 0x0000000303007223 */ /* 0x000fc8000000010e */
[----:B------:R-:W-:-:S07]  /*15e0*/  FFMA R3, R0, R2, R3 ;  /* 0x0000000200037223 */ /* 0x000fce0000000003 */
.L_x_37:
[----:B------:R-:W-:Y:S05]  /*15f0*/  BSYNC.RECONVERGENT B0 ;  /* 0x0000000000007941 */ /* 0x000fea0003800200 */
.L_x_35:
        /* <DEDUP_REMOVED lines=12> */
.L_x_39:
[----:B------:R-:W-:Y:S05]  /*16c0*/  BSYNC.RECONVERGENT B0 ;  /* 0x0000000000007941 */ /* 0x000fea0003800200 */
.L_x_38:
[----:B------:R-:W-:Y:S01]  /*16d0*/  FADD R11, R11, R0 ;  /* 0x000000000b0b7221 */ /* 0x000fe20000000000 */
[----:B------:R-:W-:Y:S01]  /*16e0*/  UIADD3 UR5, UPT, UPT, UR5, 0x80, URZ ;  /* 0x0000008005057890 */ /* 0x000fe2000fffe0ff */
[----:B------:R-:W-:Y:S11]  /*16f0*/  BRA.U !UP0, `(.L_x_40) ;  /* 0xffffffe908ac7547 */ /* 0x000ff6000b83ffff */
[----:B------:R-:W-:Y:S06]  /*1700*/  BAR.SYNC.DEFER_BLOCKING 0x0 ;  /* 0x0000000000007b1d */ /* 0x000fec0000010000 */
[----:B------:R-:W-:Y:S04]  /*1710*/  STG.E desc[UR8][R4.64], R11 ;  /* 0x0000000b04007986 */ /* 0x000fe8000c101908 */
        /* <DEDUP_REMOVED lines=14> */
[----:B------:R-:W-:Y:S01]  /*1800*/  STG.E desc[UR8][R4.64+0x3c], R11 ;  /* 0x00003c0b04007986 */ /* 0x000fe2000c101908 */
[----:B------:R-:W-:Y:S06]  /*1810*/  BAR.SYNC.DEFER_BLOCKING 0x0 ;  /* 0x0000000000007b1d */ /* 0x000fec0000010000 */
[----:B------:R-:W-:Y:S05]  /*1820*/  EXIT ;  /* 0x000000000000794d */ /* 0x000fea0003800000 */
        .weak           $__internal_0_$__cuda_sm20_sqrt_rn_f32_slowpath
        .type           $__internal_0_$__cuda_sm20_sqrt_rn_f32_slowpath,@function
        .size           $__internal_0_$__cuda_sm20_sqrt_rn_f32_slowpath,($__internal_1_$__cuda_sm3x_div_rn_noftz_f32_slowpath - $__internal_0_$__cuda_sm20_sqrt_rn_f32_slowpath)
$__internal_0_$__cuda_sm20_sqrt_rn_f32_slowpath:
[----:B------:R-:W-:-:S13]  /*1830*/  LOP3.LUT P0, RZ, R0, 0x7fffffff, RZ, 0xc0, !PT ;  /* 0x7fffffff00ff7812 */ /* 0x000fda000780c0ff */
[----:B------:R-:W-:Y:S01]  /*1840*/  @!P0 MOV R12, R0 ;  /* 0x00000000000c8202 */ /* 0x000fe20000000f00 */
[----:B------:R-:W-:Y:S06]  /*1850*/  @!P0 BRA `(.L_x_41) ;  /* 0x0000000000408947 */ /* 0x000fec0003800000 */
[----:B------:R-:W-:-:S13]  /*1860*/  FSETP.GEU.FTZ.AND P0, PT, R0, RZ, PT ;  /* 0x000000ff0000720b */ /* 0x000fda0003f1e000 */
[----:B------:R-:W-:Y:S01]  /*1870*/  @!P0 IMAD.MOV.U32 R12, RZ, RZ, 0x7fffffff ;  /* 0x7fffffffff0c8424 */ /* 0x000fe200078e00ff */
[----:B------:R-:W-:Y:S06]  /*1880*/  @!P0 BRA `(.L_x_41) ;  /* 0x0000000000348947 */ /* 0x000fec0003800000 */
[----:B------:R-:W-:-:S13]  /*1890*/  FSETP.GTU.FTZ.AND P0, PT, |R0|, +INF , PT ;  /* 0x7f8000000000780b */ /* 0x000fda0003f1c200 */
[----:B------:R-:W-:Y:S01]  /*18a0*/  @P0 FADD.FTZ R12, R0, 1 ;  /* 0x3f800000000c0421 */ /* 0x000fe20000010000 */
[----:B------:R-:W-:Y:S06]  /*18b0*/  @P0 BRA `(.L_x_41) ;  /* 0x0000000000280947 */ /* 0x000fec0003800000 */
[----:B------:R-:W-:-:S13]  /*18c0*/  FSETP.NEU.FTZ.AND P0, PT, |R0|, +INF , PT ;  /* 0x7f8000000000780b */ /* 0x000fda0003f1d200 */
[----:B------:R-:W-:-:S04]  /*18d0*/  @P0 FFMA R14, R0, 1.84467440737095516160e+19, RZ ;  /* 0x5f800000000e0823 */ /* 0x000fc800000000ff */
[----:B------:R-:W0:Y:S02]  /*18e0*/  @P0 MUFU.RSQ R13, R14 ;  /* 0x0000000e000d0308 */ /* 0x000e240000001400 */
[----:B0-----:R-:W-:Y:S01]  /*18f0*/  @P0 FMUL.FTZ R3, R14, R13 ;  /* 0x0000000d0e030220 */ /* 0x001fe20000410000 */
[----:B------:R-:W-:-:S03]  /*1900*/  @P0 FMUL.FTZ R10, R13, 0.5 ;  /* 0x3f0000000d0a0820 */ /* 0x000fc60000410000 */
[----:B------:R-:W-:-:S04]  /*1910*/  @P0 FADD.FTZ R12, -R3, -RZ ;  /* 0x800000ff030c0221 */ /* 0x000fc80000010100 */
[----:B------:R-:W-:Y:S01]  /*1920*/  @P0 FFMA R16, R3, R12, R14 ;  /* 0x0000000c03100223 */ /* 0x000fe2000000000e */
[----:B------:R-:W-:-:S03]  /*1930*/  @!P0 MOV R12, R0 ;  /* 0x00000000000c8202 */ /* 0x000fc60000000f00 */
[----:B------:R-:W-:-:S04]  /*1940*/  @P0 FFMA R10, R16, R10, R3 ;  /* 0x0000000a100a0223 */ /* 0x000fc80000000003 */
[----:B------:R-:W-:-:S07]  /*1950*/  @P0 FMUL.FTZ R12, R10, 2.3283064365386962891e-10 ;  /* 0x2f8000000a0c0820 */ /* 0x000fce0000410000 */
.L_x_41:
[----:B------:R-:W-:-:S04]  /*1960*/  HFMA2 R3, -RZ, RZ, 0, 0 ;  /* 0x00000000ff037431 */ /* 0x000fc800000001ff */
[----:B------:R-:W-:Y:S05]  /*1970*/  RET.REL.NODEC R2 `(_Z10kernel_GPUPfS_) ;  /* 0xffffffe402a07950 */ /* 0x000fea0003c3ffff */
        .weak           $__internal_1_$__cuda_sm3x_div_rn_noftz_f32_slowpath
        .type           $__internal_1_$__cuda_sm3x_div_rn_noftz_f32_slowpath,@function
        .size           $__internal_1_$__cuda_sm3x_div_rn_noftz_f32_slowpath,(.L_x_55 - $__internal_1_$__cuda_sm3x_div_rn_noftz_f32_slowpath)
$__internal_1_$__cuda_sm3x_div_rn_noftz_f32_slowpath:
[----:B------:R-:W-:Y:S01]  /*1980*/  SHF.R.U32.HI R10, RZ, 0x17, R3 ;  /* 0x00000017ff0a7819 */ /* 0x000fe20000011603 */
[----:B------:R-:W-:Y:S01]  /*1990*/  BSSY.RECONVERGENT B1, `(.L_x_42) ;  /* 0x0000062000017945 */ /* 0x000fe20003800200 */
[----:B------:R-:W-:Y:S02]  /*19a0*/  SHF.R.U32.HI R12, RZ, 0x17, R0 ;  /* 0x00000017ff0c7819 */ /* 0x000fe40000011600 */
[----:B------:R-:W-:Y:S02]  /*19b0*/  LOP3.LUT R10, R10, 0xff, RZ, 0xc0, !PT ;  /* 0x000000ff0a0a7812 */ /* 0x000fe400078ec0ff */
[----:B------:R-:W-:Y:S02]  /*19c0*/  LOP3.LUT R15, R12, 0xff, RZ, 0xc0, !PT ;  /* 0x000000ff0c0f7812 */ /* 0x000fe400078ec0ff */
[----:B------:R-:W-:Y:S02]  /*19d0*/  IADD3 R14, PT, PT, R10, -0x1, RZ ;  /* 0xffffffff0a0e7810 */ /* 0x000fe40007ffe0ff */
[----:B------:R-:W-:-:S02]  /*19e0*/  IADD3 R13, PT, PT, R15, -0x1, RZ ;  /* 0xffffffff0f0d7810 */ /* 0x000fc40007ffe0ff */
[----:B------:R-:W-:-:S04]  /*19f0*/  ISETP.GT.U32.AND P0, PT, R14, 0xfd, PT ;  /* 0x000000fd0e00780c */ /* 0x000fc80003f04070 */
[----:B------:R-:W-:-:S13]  /*1a00*/  ISETP.GT.U32.OR P0, PT, R13, 0xfd, P0 ;  /* 0x000000fd0d00780c */ /* 0x000fda0000704470 */
[----:B------:R-:W-:Y:S01]  /*1a10*/  @!P0 MOV R12, RZ ;  /* 0x000000ff000c8202 */ /* 0x000fe20000000f00 */
[----:B------:R-:W-:Y:S06]  /*1a20*/  @!P0 BRA `(.L_x_43) ;  /* 0x00000000005c8947 */ /* 0x000fec0003800000 */
[----:B------:R-:W-:Y:S02]  /*1a30*/  FSETP.GTU.FTZ.AND P0, PT, |R0|, +INF , PT ;  /* 0x7f8000000000780b */ /* 0x000fe40003f1c200 */
[----:B------:R-:W-:-:S04]  /*1a40*/  FSETP.GTU.FTZ.AND P1, PT, |R3|, +INF , PT ;  /* 0x7f8000000300780b */ /* 0x000fc80003f3c200 */
[----:B------:R-:W-:-:S13]  /*1a50*/  PLOP3.LUT P0, PT, P0, P1, PT, 0xf8, 0x8f ;  /* 0x00000000008f781c */ /* 0x000fda0000703f70 */
[----:B------:R-:W-:Y:S05]  /*1a60*/  @P0 BRA `(.L_x_44) ;  /* 0x00000004004c0947 */ /* 0x000fea0003800000 */
[----:B------:R-:W-:-:S13]  /*1a70*/  LOP3.LUT P0, RZ, R3, 0x7fffffff, R0, 0xc8, !PT ;  /* 0x7fffffff03ff7812 */ /* 0x000fda000780c800 */
[----:B------:R-:W-:Y:S05]  /*1a80*/  @!P0 BRA `(.L_x_45) ;  /* 0x00000004003c8947 */ /* 0x000fea0003800000 */
[C---:B------:R-:W-:Y:S02]  /*1a90*/  FSETP.NEU.FTZ.AND P2, PT, |R0|.reuse, +INF , PT ;  /* 0x7f8000000000780b */ /* 0x040fe40003f5d200 */
[----:B------:R-:W-:Y:S02]  /*1aa0*/  FSETP.NEU.FTZ.AND P1, PT, |R3|, +INF , PT ;  /* 0x7f8000000300780b */ /* 0x000fe40003f3d200 */
[----:B------:R-:W-:-:S11]  /*1ab0*/  FSETP.NEU.FTZ.AND P0, PT, |R0|, +INF , PT ;  /* 0x7f8000000000780b */ /* 0x000fd60003f1d200 */
[----:B------:R-:W-:Y:S05]  /*1ac0*/  @!P1 BRA !P2, `(.L_x_45) ;  /* 0x00000004002c9947 */ /* 0x000fea0005000000 */
[----:B------:R-:W-:-:S04]  /*1ad0*/  LOP3.LUT P2, RZ, R0, 0x7fffffff, RZ, 0xc0, !PT ;  /* 0x7fffffff00ff7812 */ /* 0x000fc8000784c0ff */
[----:B------:R-:W-:-:S13]  /*1ae0*/  PLOP3.LUT P1, PT, P1, P2, PT, 0x2f, 0xf2 ;  /* 0x0000000000f2781c */ /* 0x000fda0000f24577 */
[----:B------:R-:W-:Y:S05]  /*1af0*/  @P1 BRA `(.L_x_46) ;  /* 0x0000000400181947 */ /* 0x000fea0003800000 */
[----:B------:R-:W-:-:S04]  /*1b00*/  LOP3.LUT P1, RZ, R3, 0x7fffffff, RZ, 0xc0, !PT ;  /* 0x7fffffff03ff7812 */ /* 0x000fc8000782c0ff */
[----:B------:R-:W-:-:S13]  /*1b10*/  PLOP3.LUT P0, PT, P0, P1, PT, 0x2f, 0xf2 ;  /* 0x0000000000f2781c */ /* 0x000fda0000702577 */
[----:B------:R-:W-:Y:S05]  /*1b20*/  @P0 BRA `(.L_x_47) ;  /* 0x0000000400000947 */ /* 0x000fea0003800000 */
[----:B------:R-:W-:Y:S02]  /*1b30*/  ISETP.GE.AND P0, PT, R13, RZ, PT ;  /* 0x000000ff0d00720c */ /* 0x000fe40003f06270 */
[----:B------:R-:W-:-:S11]  /*1b40*/  ISETP.GE.AND P1, PT, R14, RZ, PT ;  /* 0x000000ff0e00720c */ /* 0x000fd60003f26270 */
[----:B------:R-:W-:Y:S01]  /*1b50*/  @P0 MOV R12, RZ ;  /* 0x000000ff000c0202 */ /* 0x000fe20000000f00 */
[----:B------:R-:W-:Y:S01]  /*1b60*/  @!P0 FFMA R0, R0, 1.84467440737095516160e+19, RZ ;  /* 0x5f80000000008823 */ /* 0x000fe200000000ff */
[----:B------:R-:W-:Y:S01]  /*1b70*/  @!P0 MOV R12, 0xffffffc0 ;  /* 0xffffffc0000c8802 */ /* 0x000fe20000000f00 */
[----:B------:R-:W-:-:S03]  /*1b80*/  @!P1 FFMA R3, R3, 1.84467440737095516160e+19, RZ ;  /* 0x5f80000003039823 */ /* 0x000fc600000000ff */
[----:B------:R-:W-:-:S07]  /*1b90*/  @!P1 IADD3 R12, PT, PT, R12, 0x40, RZ ;  /* 0x000000400c0c9810 */ /* 0x000fce0007ffe0ff */
.L_x_43:
[----:B------:R-:W-:Y:S01]  /*1ba0*/  LEA R14, R10, 0xc0800000, 0x17 ;  /* 0xc08000000a0e7811 */ /* 0x000fe200078eb8ff */
[----:B------:R-:W-:Y:S01]  /*1bb0*/  BSSY.RECONVERGENT B2, `(.L_x_48) ;  /* 0x0000036000027945 */ /* 0x000fe20003800200 */
[----:B------:R-:W-:-:S03]  /*1bc0*/  IADD3 R15, PT, PT, R15, -0x7f, RZ ;  /* 0xffffff810f0f7810 */ /* 0x000fc60007ffe0ff */
[----:B------:R-:W-:Y:S02]  /*1bd0*/  IMAD.IADD R16, R3, 0x1, -R14 ;  /* 0x0000000103107824 */ /* 0x000fe400078e0a0e */
[C---:B------:R-:W-:Y:S01]  /*1be0*/  IMAD R0, R15.reuse, -0x800000, R0 ;  /* 0xff8000000f007824 */ /* 0x040fe200078e0200 */
[----:B------:R-:W-:Y:S01]  /*1bf0*/  IADD3 R15, PT, PT, R15, 0x7f, -R10 ;  /* 0x0000007f0f0f7810 */ /* 0x000fe20007ffe80a */
[----:B------:R-:W0:Y:S01]  /*1c00*/  MUFU.RCP R3, R16 ;  /* 0x0000001000037308 */ /* 0x000e220000001000 */
[----:B------:R-:W-:Y:S02]  /*1c10*/  FADD.FTZ R13, -R16, -RZ ;  /* 0x800000ff100d7221 */ /* 0x000fe40000010100 */
[----:B------:R-:W-:Y:S02]  /*1c20*/  IADD3 R15, PT, PT, R15, R12, RZ ;  /* 0x0000000c0f0f7210 */ /* 0x000fe40007ffe0ff */
[----:B0-----:R-:W-:-:S04]  /*1c30*/  FFMA R14, R3, R13, 1 ;  /* 0x3f800000030e7423 */ /* 0x001fc8000000000d */
[----:B------:R-:W-:-:S04]  /*1c40*/  FFMA R3, R3, R14, R3 ;  /* 0x0000000e03037223 */ /* 0x000fc80000000003 */
[----:B------:R-:W-:-:S04]  /*1c50*/  FFMA R14, R0, R3, RZ ;  /* 0x00000003000e7223 */ /* 0x000fc800000000ff */
[----:B------:R-:W-:-:S04]  /*1c60*/  FFMA R17, R13, R14, R0 ;  /* 0x0000000e0d117223 */ /* 0x000fc80000000000 */
[----:B------:R-:W-:-:S04]  /*1c70*/  FFMA R14, R3, R17, R14 ;  /* 0x00000011030e7223 */ /* 0x000fc8000000000e */
[----:B------:R-:W-:-:S04]  /*1c80*/  FFMA R13, R13, R14, R0 ;  /* 0x0000000e0d0d7223 */ /* 0x000fc80000000000 */
[----:B------:R-:W-:-:S05]  /*1c90*/  FFMA R0, R3, R13, R14 ;  /* 0x0000000d03007223 */ /* 0x000fca000000000e */
[----:B------:R-:W-:-:S04]  /*1ca0*/  SHF.R.U32.HI R10, RZ, 0x17, R0 ;  /* 0x00000017ff0a7819 */ /* 0x000fc80000011600 */
[----:B------:R-:W-:-:S04]  /*1cb0*/  LOP3.LUT R10, R10, 0xff, RZ, 0xc0, !PT ;  /* 0x000000ff0a0a7812 */ /* 0x000fc800078ec0ff */
[----:B------:R-:W-:-:S04]  /*1cc0*/  IADD3 R16, PT, PT, R10, R15, RZ ;  /* 0x0000000f0a107210 */ /* 0x000fc80007ffe0ff */
[----:B------:R-:W-:-:S04]  /*1cd0*/  IADD3 R10, PT, PT, R16, -0x1, RZ ;  /* 0xffffffff100a7810 */ /* 0x000fc80007ffe0ff */
[----:B------:R-:W-:-:S13]  /*1ce0*/  ISETP.GE.U32.AND P0, PT, R10, 0xfe, PT ;  /* 0x000000fe0a00780c */ /* 0x000fda0003f06070 */
[----:B------:R-:W-:Y:S05]  /*1cf0*/  @!P0 BRA `(.L_x_49) ;  /* 0x0000000000808947 */ /* 0x000fea0003800000 */
[----:B------:R-:W-:-:S13]  /*1d00*/  ISETP.GT.AND P0, PT, R16, 0xfe, PT ;  /* 0x000000fe1000780c */ /* 0x000fda0003f04270 */
[----:B------:R-:W-:Y:S05]  /*1d10*/  @P0 BRA `(.L_x_50) ;  /* 0x00000000006c0947 */ /* 0x000fea0003800000 */
[----:B------:R-:W-:-:S13]  /*1d20*/  ISETP.GE.AND P0, PT, R16, 0x1, PT ;  /* 0x000000011000780c */ /* 0x000fda0003f06270 */
[----:B------:R-:W-:Y:S05]  /*1d30*/  @P0 BRA `(.L_x_51) ;  /* 0x0000000000740947 */ /* 0x000fea0003800000 */
[----:B------:R-:W-:Y:S02]  /*1d40*/  ISETP.GE.AND P0, PT, R16, -0x18, PT ;  /* 0xffffffe81000780c */ /* 0x000fe40003f06270 */
[----:B------:R-:W-:-:S11]  /*1d50*/  LOP3.LUT R0, R0, 0x80000000, RZ, 0xc0, !PT ;  /* 0x8000000000007812 */ /* 0x000fd600078ec0ff */
[----:B------:R-:W-:Y:S05]  /*1d60*/  @!P0 BRA `(.L_x_51) ;  /* 0x0000000000688947 */ /* 0x000fea0003800000 */
[CCC-:B------:R-:W-:Y:S01]  /*1d70*/  FFMA.RZ R10, R3.reuse, R13.reuse, R14.reuse ;  /* 0x0000000d030a7223 */ /* 0x1c0fe2000000c00e */
[C---:B------:R-:W-:Y:S02]  /*1d80*/  ISETP.NE.AND P2, PT, R16.reuse, RZ, PT ;  /* 0x000000ff1000720c */ /* 0x040fe40003f45270 */
[----:B------:R-:W-:Y:S02]  /*1d90*/  ISETP.NE.AND P1, PT, R16, RZ, PT ;  /* 0x000000ff1000720c */ /* 0x000fe40003f25270 */
[----:B------:R-:W-:Y:S01]  /*1da0*/  LOP3.LUT R12, R10, 0x7fffff, RZ, 0xc0, !PT ;  /* 0x007fffff0a0c7812 */ /* 0x000fe200078ec0ff */
[CCC-:B------:R-:W-:Y:S01]  /*1db0*/  FFMA.RP R10, R3.reuse, R13.reuse, R14.reuse ;  /* 0x0000000d030a7223 */ /* 0x1c0fe2000000800e */
[----:B------:R-:W-:Y:S01]  /*1dc0*/  FFMA.RM R3, R3, R13, R14 ;  /* 0x0000000d03037223 */ /* 0x000fe2000000400e */
[----:B------:R-:W-:Y:S02]  /*1dd0*/  IADD3 R13, PT, PT, R16, 0x20, RZ ;  /* 0x00000020100d7810 */ /* 0x000fe40007ffe0ff */
[----:B------:R-:W-:-:S02]  /*1de0*/  LOP3.LUT R12, R12, 0x800000, RZ, 0xfc, !PT ;  /* 0x008000000c0c7812 */ /* 0x000fc400078efcff */
[----:B------:R-:W-:Y:S02]  /*1df0*/  IADD3 R14, PT, PT, -R16, RZ, RZ ;  /* 0x000000ff100e7210 */ /* 0x000fe40007ffe1ff */
[----:B------:R-:W-:Y:S02]  /*1e00*/  SHF.L.U32 R13, R12, R13, RZ ;  /* 0x0000000d0c0d7219 */ /* 0x000fe400000006ff */
[----:B------:R-:W-:Y:S02]  /*1e10*/  FSETP.NEU.FTZ.AND P0, PT, R10, R3, PT ;  /* 0x000000030a00720b */ /* 0x000fe40003f1d000 */
[----:B------:R-:W-:Y:S02]  /*1e20*/  SEL R3, R14, RZ, P2 ;  /* 0x000000ff0e037207 */ /* 0x000fe40001000000 */
[----:B------:R-:W-:Y:S02]  /*1e30*/  ISETP.NE.AND P1, PT, R13, RZ, P1 ;  /* 0x000000ff0d00720c */ /* 0x000fe40000f25270 */
[----:B------:R-:W-:-:S02]  /*1e40*/  SHF.R.U32.HI R3, RZ, R3, R12 ;  /* 0x00000003ff037219 */ /* 0x000fc4000001160c */
[----:B------:R-:W-:Y:S02]  /*1e50*/  PLOP3.LUT P0, PT, P0, P1, PT, 0xf8, 0x8f ;  /* 0x00000000008f781c */ /* 0x000fe40000703f70 */
[----:B------:R-:W-:Y:S02]  /*1e60*/  SHF.R.U32.HI R13, RZ, 0x1, R3 ;  /* 0x00000001ff0d7819 */ /* 0x000fe40000011603 */
[----:B------:R-:W-:-:S04]  /*1e70*/  SEL R10, RZ, 0x1, !P0 ;  /* 0x00000001ff0a7807 */ /* 0x000fc80004000000 */
[----:B------:R-:W-:-:S04]  /*1e80*/  LOP3.LUT R10, R10, 0x1, R13, 0xf8, !PT ;  /* 0x000000010a0a7812 */ /* 0x000fc800078ef80d */
[----:B------:R-:W-:-:S04]  /*1e90*/  LOP3.LUT R10, R10, R3, RZ, 0xc0, !PT ;  /* 0x000000030a0a7212 */ /* 0x000fc800078ec0ff */
[----:B------:R-:W-:-:S04]  /*1ea0*/  IADD3 R13, PT, PT, R13, R10, RZ ;  /* 0x0000000a0d0d7210 */ /* 0x000fc80007ffe0ff */
[----:B------:R-:W-:Y:S01]  /*1eb0*/  LOP3.LUT R0, R13, R0, RZ, 0xfc, !PT ;  /* 0x000000000d007212 */ /* 0x000fe200078efcff */
[----:B------:R-:W-:Y:S06]  /*1ec0*/  BRA `(.L_x_51) ;  /* 0x0000000000107947 */ /* 0x000fec0003800000 */
.L_x_50:
[----:B------:R-:W-:-:S04]  /*1ed0*/  LOP3.LUT R0, R0, 0x80000000, RZ, 0xc0, !PT ;  /* 0x8000000000007812 */ /* 0x000fc800078ec0ff */
[----:B------:R-:W-:Y:S01]  /*1ee0*/  LOP3.LUT R0, R0, 0x7f800000, RZ, 0xfc, !PT ;  /* 0x7f80000000007812 */ /* 0x000fe200078efcff */
[----:B------:R-:W-:Y:S06]  /*1ef0*/  BRA `(.L_x_51) ;  /* 0x0000000000047947 */ /* 0x000fec0003800000 */
.L_x_49:
[----:B------:R-:W-:-:S07]  /*1f00*/  LEA R0, R15, R0, 0x17 ;  /* 0x000000000f007211 */ /* 0x000fce00078eb8ff */
.L_x_51:
[----:B------:R-:W-:Y:S05]  /*1f10*/  BSYNC.RECONVERGENT B2 ;  /* 0x0000000000027941 */ /* 0x000fea0003800200 */
.L_x_48:
[----:B------:R-:W-:Y:S05]  /*1f20*/  BRA `(.L_x_52) ;  /* 0x0000000000207947 */ /* 0x000fea0003800000 */
.L_x_47:
[----:B------:R-:W-:-:S04]  /*1f30*/  LOP3.LUT R0, R3, 0x80000000, R0, 0x48, !PT ;  /* 0x8000000003007812 */ /* 0x000fc800078e4800 */
[----:B------:R-:W-:Y:S01]  /*1f40*/  LOP3.LUT R0, R0, 0x7f800000, RZ, 0xfc, !PT ;  /* 0x7f80000000007812 */ /* 0x000fe200078efcff */
[----:B------:R-:W-:Y:S06]  /*1f50*/  BRA `(.L_x_52) ;  /* 0x0000000000147947 */ /* 0x000fec0003800000 */
.L_x_46:
[----:B------:R-:W-:Y:S01]  /*1f60*/  LOP3.LUT R0, R3, 0x80000000, R0, 0x48, !PT ;  /* 0x8000000003007812 */ /* 0x000fe200078e4800 */
[----:B------:R-:W-:Y:S06]  /*1f70*/  BRA `(.L_x_52) ;  /* 0x00000000000c7947 */ /* 0x000fec0003800000 */
.L_x_45:
[----:B------:R-:W0:Y:S01]  /*1f80*/  MUFU.RSQ R0, -QNAN ;  /* 0xffc0000000007908 */ /* 0x000e220000001400 */
[----:B------:R-:W-:Y:S05]  /*1f90*/  BRA `(.L_x_52) ;  /* 0x0000000000047947 */ /* 0x000fea0003800000 */
.L_x_44:
[----:B------:R-:W-:-:S07]  /*1fa0*/  FADD.FTZ R0, R0, R3 ;  /* 0x0000000300007221 */ /* 0x000fce0000010000 */
.L_x_52:
[----:B------:R-:W-:Y:S05]  /*1fb0*/  BSYNC.RECONVERGENT B1 ;  /* 0x0000000000017941 */ /* 0x000fea0003800200 */
.L_x_42:
[----:B------:R-:W-:-:S04]  /*1fc0*/  HFMA2 R3, -RZ, RZ, 0, 0 ;  /* 0x00000000ff037431 */ /* 0x000fc800000001ff */
[----:B0-----:R-:W-:Y:S05]  /*1fd0*/  RET.REL.NODEC R2 `(_Z10kernel_GPUPfS_) ;  /* 0xffffffe002087950 */ /* 0x001fea0003c3ffff */
.L_x_53:
[----:B------:R-:W-:-:S00]  /*1fe0*/  BRA `(.L_x_53) ;  /* 0xfffffffc00fc7947 */ /* 0x000fc0000383ffff */
[----:B------:R-:W-:-:S00]  /*1ff0*/  NOP ;  /* 0x0000000000007918 */ /* 0x000fc00000000000 */
        /* <DEDUP_REMOVED lines=8> */
.L_x_55:


//--------------------- .nv.shared._Z10kernel_GPUPfS_ --------------------------
	.section	.nv.shared._Z10kernel_GPUPfS_,"aw",@nobits
	.sectionflags	@""
	.align	4
.nv.shared._Z10kernel_GPUPfS_:
	.zero		17028


//--------------------- .nv.shared.reserved.0     --------------------------
	.section	.nv.shared.reserved.0,"aw",@nobits
	.weak		__nv_reservedSMEM_offset_0_alias
	.size		__nv_reservedSMEM_offset_0_alias, 0, 64
	.other		__nv_reservedSMEM_offset_0_alias,@"STO_CUDA_RESERVED_SHARED STV_DEFAULT"
__nv_reservedSMEM_offset_0_alias:
	.zero		0
	.zero		64


//--------------------- .nv.constant0._Z10kernel_GPUPfS_ --------------------------
	.section	.nv.constant0._Z10kernel_GPUPfS_,"a",@progbits
	.sectionflags	@""
	.align	4
.nv.constant0._Z10kernel_GPUPfS_:
	.zero		912


//--------------------- SYMBOLS --------------------------

	.type		.nv.reservedSmem.offset0,@object
	.size		.nv.reservedSmem.offset0,0x4
	.type		.nv.reservedSmem.cap,@object
	.size		.nv.reservedSmem.cap,0x4
